//
// Generated by NVIDIA NVVM Compiler
//
// Compiler Build ID: CL-36424714
// Cuda compilation tools, release 13.0, V13.0.88
// Based on NVVM 20.0.0
//

.version 9.0
.target sm_100
.address_size 64

	// .globl	_Z7cuSleepv

.visible .entry _Z7cuSleepv()
{
	.reg .b32 	%r<11>;

	mov.b32 	%r10, 1000000;
	// begin inline asm
	nanosleep.u32 %r10;
	// end inline asm
	// begin inline asm
	nanosleep.u32 %r10;
	// end inline asm
	// begin inline asm
	nanosleep.u32 %r10;
	// end inline asm
	// begin inline asm
	nanosleep.u32 %r10;
	// end inline asm
	// begin inline asm
	nanosleep.u32 %r10;
	// end inline asm
	// begin inline asm
	nanosleep.u32 %r10;
	// end inline asm
	// begin inline asm
	nanosleep.u32 %r10;
	// end inline asm
	// begin inline asm
	nanosleep.u32 %r10;
	// end inline asm
	// begin inline asm
	nanosleep.u32 %r10;
	// end inline asm
	// begin inline asm
	nanosleep.u32 %r10;
	// end inline asm
	ret;

}
	// .globl	_Z4noOpv
.visible .entry _Z4noOpv()
{


	ret;

}


// ===== COMPILED SASS (sm_100) =====

	.target	sm_100

	.elftype	@"ET_EXEC"


//--------------------- .note.nv.tkinfo           --------------------------
	.section	.note.nv.tkinfo,"",@"SHT_NOTE"
	.sectionflags	@"SHF_NOTE_NV_TKINFO"
	.tkinfo
        /*0018*/ 	.word	0x00000002
        /*0030*/ 	.string	""
        /*0030*/ 	.string	"ptxas"
        /*0030*/ 	.string	"Cuda compilation tools, release 13.0, V13.0.88"
        /*0030*/ 	.string	"Build cuda_13.0.r13.0/compiler.36424714_0"
        /*0030*/ 	.string	"-arch sm_100 -m 64 "



//--------------------- .note.nv.cuinfo           --------------------------
	.section	.note.nv.cuinfo,"",@"SHT_NOTE"
	.sectionflags	@"SHF_NOTE_NV_CUINFO"
        /*0018*/ 	.short	0x0002
        /*001a*/ 	.short	0x0064
        /*001c*/ 	.short	0x0082
	.zero		2


//--------------------- .nv.info                  --------------------------
	.section	.nv.info,"",@"SHT_CUDA_INFO"
	.align	4


	//----- nvinfo : EIATTR_REGCOUNT
	.align		4
        /*0000*/ 	.byte	0x04, 0x2f
        /*0002*/ 	.short	(.L_1 - .L_0)
	.align		4
.L_0:
        /*0004*/ 	.word	index@(_Z7cuSleepv)
        /*0008*/ 	.word	0x00000004


	//----- nvinfo : EIATTR_FRAME_SIZE
	.align		4
.L_1:
        /*000c*/ 	.byte	0x04, 0x11
        /*000e*/ 	.short	(.L_3 - .L_2)
	.align		4
.L_2:
        /*0010*/ 	.word	index@(_Z7cuSleepv)
        /*0014*/ 	.word	0x00000000


	//----- nvinfo : EIATTR_REGCOUNT
	.align		4
.L_3:
        /*0018*/ 	.byte	0x04, 0x2f
        /*001a*/ 	.short	(.L_5 - .L_4)
	.align		4
.L_4:
        /*001c*/ 	.word	index@(_Z4noOpv)
        /*0020*/ 	.word	0x00000004


	//----- nvinfo : EIATTR_FRAME_SIZE
	.align		4
.L_5:
        /*0024*/ 	.byte	0x04, 0x11
        /*0026*/ 	.short	(.L_7 - .L_6)
	.align		4
.L_6:
        /*0028*/ 	.word	index@(_Z4noOpv)
        /*002c*/ 	.word	0x00000000


	//----- nvinfo : EIATTR_MIN_STACK_SIZE
	.align		4
.L_7:
        /*0030*/ 	.byte	0x04, 0x12
        /*0032*/ 	.short	(.L_9 - .L_8)
	.align		4
.L_8:
        /*0034*/ 	.word	index@(_Z4noOpv)
        /*0038*/ 	.word	0x00000000


	//----- nvinfo : EIATTR_MIN_STACK_SIZE
	.align		4
.L_9:
        /*003c*/ 	.byte	0x04, 0x12
        /*003e*/ 	.short	(.L_11 - .L_10)
	.align		4
.L_10:
        /*0040*/ 	.word	index@(_Z7cuSleepv)
        /*0044*/ 	.word	0x00000000
.L_11:


//--------------------- .nv.compat                --------------------------
	.section	.nv.compat,"",@"SHT_CUDA_COMPAT_INFO"
	.align	4
        /*0000*/ 	.byte	0x02, 0x09, 0x00, 0x00, 0x02, 0x02, 0x01, 0x00, 0x02, 0x05, 0x05, 0x00, 0x03, 0x07, 0x01, 0x01
        /*0010*/ 	.byte	0x02, 0x03, 0x00, 0x00, 0x02, 0x06, 0x01, 0x00, 0x04, 0x0b, 0x08, 0x00, 0x09, 0x00, 0x00, 0x00
        /*0020*/ 	.byte	0x00, 0x00, 0x00, 0x00


//--------------------- .nv.info._Z4noOpv         --------------------------
	.section	.nv.info._Z4noOpv,"",@"SHT_CUDA_INFO"
	.sectionflags	@""
	.align	4


	//----- nvinfo : EIATTR_CUDA_API_VERSION
	.align		4
        /*0000*/ 	.byte	0x04, 0x37
        /*0002*/ 	.short	(.L_13 - .L_12)
.L_12:
        /*0004*/ 	.word	0x00000082


	//----- nvinfo : EIATTR_SPARSE_MMA_MASK
	.align		4
.L_13:
        /*0008*/ 	.byte	0x03, 0x50
        /*000a*/ 	.short	0x0000


	//----- nvinfo : EIATTR_MAXREG_COUNT
	.align		4
        /*000c*/ 	.byte	0x03, 0x1b
        /*000e*/ 	.short	0x00ff


	//----- nvinfo : EIATTR_MERCURY_ISA_VERSION
	.align		4
        /*0010*/ 	.byte	0x03, 0x5f
        /*0012*/ 	.short	0x0101


	//----- nvinfo : EIATTR_VRC_CTA_INIT_COUNT
	.align		4
        /*0014*/ 	.byte	0x02, 0x4a
	.zero		1
	.zero		1


	//----- nvinfo : EIATTR_EXIT_INSTR_OFFSETS
	.align		4
        /*0018*/ 	.byte	0x04, 0x1c
        /*001a*/ 	.short	(.L_15 - .L_14)


	//   ....[0]....
.L_14:
        /*001c*/ 	.word	0x00000010


	//----- nvinfo : EIATTR_SW_WAR
	.align		4
.L_15:
        /*0020*/ 	.byte	0x04, 0x36
        /*0022*/ 	.short	(.L_17 - .L_16)
.L_16:
        /*0024*/ 	.word	0x00000008
.L_17:


//--------------------- .nv.info._Z7cuSleepv      --------------------------
	.section	.nv.info._Z7cuSleepv,"",@"SHT_CUDA_INFO"
	.sectionflags	@""
	.align	4


	//----- nvinfo : EIATTR_CUDA_API_VERSION
	.align		4
        /*0000*/ 	.byte	0x04, 0x37
        /*0002*/ 	.short	(.L_19 - .L_18)
.L_18:
        /*0004*/ 	.word	0x00000082


	//----- nvinfo : EIATTR_SPARSE_MMA_MASK
	.align		4
.L_19:
        /*0008*/ 	.byte	0x03, 0x50
        /*000a*/ 	.short	0x0000


	//----- nvinfo : EIATTR_MAXREG_COUNT
	.align		4
        /*000c*/ 	.byte	0x03, 0x1b
        /*000e*/ 	.short	0x00ff


	//----- nvinfo : EIATTR_MERCURY_ISA_VERSION
	.align		4
        /*0010*/ 	.byte	0x03, 0x5f
        /*0012*/ 	.short	0x0101


	//----- nvinfo : EIATTR_VRC_CTA_INIT_COUNT
	.align		4
        /*0014*/ 	.byte	0x02, 0x4a
	.zero		1
	.zero		1


	//----- nvinfo : EIATTR_EXIT_INSTR_OFFSETS
	.align		4
        /*0018*/ 	.byte	0x04, 0x1c
        /*001a*/ 	.short	(.L_21 - .L_20)


	//   ....[0]....
.L_20:
        /*001c*/ 	.word	0x000000b0


	//----- nvinfo : EIATTR_SW_WAR
	.align		4
.L_21:
        /*0020*/ 	.byte	0x04, 0x36
        /*0022*/ 	.short	(.L_23 - .L_22)
.L_22:
        /*0024*/ 	.word	0x00000008
.L_23:


//--------------------- .nv.callgraph             --------------------------
	.section	.nv.callgraph,"",@"SHT_CUDA_CALLGRAPH"
	.align	4
	.sectionentsize	8
	.align		4
        /*0000*/ 	.word	0x00000000
	.align		4
        /*0004*/ 	.word	0xffffffff
	.align		4
        /*0008*/ 	.word	0x00000000
	.align		4
        /*000c*/ 	.word	0xfffffffe
	.align		4
        /*0010*/ 	.word	0x00000000
	.align		4
        /*0014*/ 	.word	0xfffffffd
	.align		4
        /*0018*/ 	.word	0x00000000
	.align		4
        /*001c*/ 	.word	0xfffffffc


//--------------------- .text._Z4noOpv            --------------------------
	.section	.text._Z4noOpv,"ax",@progbits
	.align	128
        .global         _Z4noOpv
        .type           _Z4noOpv,@function
        .size           _Z4noOpv,(.L_x_2 - _Z4noOpv)
        .other          _Z4noOpv,@"STO_CUDA_ENTRY STV_DEFAULT"
_Z4noOpv:
.text._Z4noOpv:
[----:B------:R-:W-:Y:S01]  /*0000*/  LDC R1, c[0x0][0x37c] ;  /* 0x0000df00ff017b82 */ /* 0x000fe20000000800 */
[----:B------:R-:W-:Y:S05]  /*0010*/  EXIT ;  /* 0x000000000000794d */ /* 0x000fea0003800000 */
.L_x_0:
[----:B------:R-:W-:-:S00]  /*0020*/  BRA `(.L_x_0) ;  /* 0xfffffffc00fc7947 */ /* 0x000fc0000383ffff */
[----:B------:R-:W-:-:S00]  /*0030*/  NOP ;  /* 0x0000000000007918 */ /* 0x000fc00000000000 */
        /* <DEDUP_REMOVED lines=12> */
.L_x_2:


//--------------------- .text._Z7cuSleepv         --------------------------
	.section	.text._Z7cuSleepv,"ax",@progbits
	.align	128
        .global         _Z7cuSleepv
        .type           _Z7cuSleepv,@function
        .size           _Z7cuSleepv,(.L_x_3 - _Z7cuSleepv)
        .other          _Z7cuSleepv,@"STO_CUDA_ENTRY STV_DEFAULT"
_Z7cuSleepv:
.text._Z7cuSleepv:
[----:B------:R-:W-:Y:S01]  /*0000*/  LDC R1, c[0x0][0x37c] ;  /* 0x0000df00ff017b82 */ /* 0x000fe20000000800 */
[----:B------:R-:W-:Y:S08]  /*0010*/  NANOSLEEP 0xf4240 ;  /* 0x000f42400000795d */ /* 0x000ff00003800000 */
        /* <DEDUP_REMOVED lines=8> */
[----:B------:R-:W-:Y:S05]  /*00a0*/  NANOSLEEP 0xf4240 ;  /* 0x000f42400000795d */ /* 0x000fea0003800000 */
[----:B------:R-:W-:Y:S05]  /*00b0*/  EXIT ;  /* 0x000000000000794d */ /* 0x000fea0003800000 */
.L_x_1:
        /* <DEDUP_REMOVED lines=12> */
.L_x_3:


//--------------------- .nv.shared.reserved.0     --------------------------
	.section	.nv.shared.reserved.0,"aw",@nobits
	.weak		__nv_reservedSMEM_offset_0_alias
	.size		__nv_reservedSMEM_offset_0_alias, 0, 64
	.other		__nv_reservedSMEM_offset_0_alias,@"STO_CUDA_RESERVED_SHARED STV_DEFAULT"
__nv_reservedSMEM_offset_0_alias:
	.zero		0
	.zero		64


//--------------------- .nv.constant0._Z4noOpv    --------------------------
	.section	.nv.constant0._Z4noOpv,"a",@progbits
	.sectionflags	@""
	.align	4
.nv.constant0._Z4noOpv:
	.zero		896


//--------------------- .nv.constant0._Z7cuSleepv --------------------------
	.section	.nv.constant0._Z7cuSleepv,"a",@progbits
	.sectionflags	@""
	.align	4
.nv.constant0._Z7cuSleepv:
	.zero		896


//--------------------- SYMBOLS --------------------------

	.type		.nv.reservedSmem.offset0,@object
	.size		.nv.reservedSmem.offset0,0x4
